//
// Generated by NVIDIA NVVM Compiler
//
// Compiler Build ID: CL-36424714
// Cuda compilation tools, release 13.0, V13.0.88
// Based on NVVM 20.0.0
//

.version 9.0
.target sm_100
.address_size 64

	// .globl	_Z8myKerneliidPdS_S_

.visible .entry _Z8myKerneliidPdS_S_(
	.param .u32 _Z8myKerneliidPdS_S__param_0,
	.param .u32 _Z8myKerneliidPdS_S__param_1,
	.param .f64 _Z8myKerneliidPdS_S__param_2,
	.param .u64 .ptr .align 1 _Z8myKerneliidPdS_S__param_3,
	.param .u64 .ptr .align 1 _Z8myKerneliidPdS_S__param_4,
	.param .u64 .ptr .align 1 _Z8myKerneliidPdS_S__param_5
)
{
	.reg .b32 	%r<11>;
	.reg .b64 	%rd<13>;
	.reg .b64 	%fd<7>;

	ld.param.u32 	%r1, [_Z8myKerneliidPdS_S__param_0];
	ld.param.f64 	%fd1, [_Z8myKerneliidPdS_S__param_2];
	ld.param.u64 	%rd1, [_Z8myKerneliidPdS_S__param_3];
	ld.param.u64 	%rd2, [_Z8myKerneliidPdS_S__param_4];
	ld.param.u64 	%rd3, [_Z8myKerneliidPdS_S__param_5];
	cvta.to.global.u64 	%rd4, %rd2;
	cvta.to.global.u64 	%rd5, %rd1;
	cvta.to.global.u64 	%rd6, %rd3;
	mov.u32 	%r2, %ctaid.x;
	mov.u32 	%r3, %ntid.x;
	mov.u32 	%r4, %tid.x;
	mad.lo.s32 	%r5, %r2, %r3, %r4;
	mov.u32 	%r6, %ctaid.y;
	mov.u32 	%r7, %ntid.y;
	mov.u32 	%r8, %tid.y;
	mad.lo.s32 	%r9, %r6, %r7, %r8;
	mad.lo.s32 	%r10, %r1, %r9, %r5;
	mul.wide.s32 	%rd7, %r10, 8;
	add.s64 	%rd8, %rd6, %rd7;
	ld.global.f64 	%fd2, [%rd8];
	mul.wide.s32 	%rd9, %r5, 8;
	add.s64 	%rd10, %rd5, %rd9;
	ld.global.f64 	%fd3, [%rd10];
	mul.f64 	%fd4, %fd1, %fd3;
	mul.wide.u32 	%rd11, %r9, 8;
	add.s64 	%rd12, %rd4, %rd11;
	ld.global.f64 	%fd5, [%rd12];
	fma.rn.f64 	%fd6, %fd4, %fd5, %fd2;
	st.global.f64 	[%rd8], %fd6;
	ret;

}


// ===== COMPILED SASS (sm_100) =====

	.target	sm_100

	.elftype	@"ET_EXEC"


//--------------------- .note.nv.tkinfo           --------------------------
	.section	.note.nv.tkinfo,"",@"SHT_NOTE"
	.sectionflags	@"SHF_NOTE_NV_TKINFO"
	.tkinfo
        /*0018*/ 	.word	0x00000002
        /*0030*/ 	.string	""
        /*0030*/ 	.string	"ptxas"
        /*0030*/ 	.string	"Cuda compilation tools, release 13.0, V13.0.88"
        /*0030*/ 	.string	"Build cuda_13.0.r13.0/compiler.36424714_0"
        /*0030*/ 	.string	"-arch sm_100 -m 64 "



//--------------------- .note.nv.cuinfo           --------------------------
	.section	.note.nv.cuinfo,"",@"SHT_NOTE"
	.sectionflags	@"SHF_NOTE_NV_CUINFO"
        /*0018*/ 	.short	0x0002
        /*001a*/ 	.short	0x0064
        /*001c*/ 	.short	0x0082
	.zero		2


//--------------------- .nv.info                  --------------------------
	.section	.nv.info,"",@"SHT_CUDA_INFO"
	.align	4


	//----- nvinfo : EIATTR_REGCOUNT
	.align		4
        /*0000*/ 	.byte	0x04, 0x2f
        /*0002*/ 	.short	(.L_1 - .L_0)
	.align		4
.L_0:
        /*0004*/ 	.word	index@(_Z8myKerneliidPdS_S_)
        /*0008*/ 	.word	0x0000000e


	//----- nvinfo : EIATTR_FRAME_SIZE
	.align		4
.L_1:
        /*000c*/ 	.byte	0x04, 0x11
        /*000e*/ 	.short	(.L_3 - .L_2)
	.align		4
.L_2:
        /*0010*/ 	.word	index@(_Z8myKerneliidPdS_S_)
        /*0014*/ 	.word	0x00000000


	//----- nvinfo : EIATTR_MIN_STACK_SIZE
	.align		4
.L_3:
        /*0018*/ 	.byte	0x04, 0x12
        /*001a*/ 	.short	(.L_5 - .L_4)
	.align		4
.L_4:
        /*001c*/ 	.word	index@(_Z8myKerneliidPdS_S_)
        /*0020*/ 	.word	0x00000000
.L_5:


//--------------------- .nv.compat                --------------------------
	.section	.nv.compat,"",@"SHT_CUDA_COMPAT_INFO"
	.align	4
        /*0000*/ 	.byte	0x02, 0x09, 0x00, 0x00, 0x02, 0x02, 0x01, 0x00, 0x02, 0x05, 0x05, 0x00, 0x03, 0x07, 0x01, 0x01
        /*0010*/ 	.byte	0x02, 0x03, 0x00, 0x00, 0x02, 0x06, 0x01, 0x00, 0x04, 0x0b, 0x08, 0x00, 0x01, 0x00, 0x00, 0x00
        /*0020*/ 	.byte	0x00, 0x00, 0x00, 0x00


//--------------------- .nv.info._Z8myKerneliidPdS_S_ --------------------------
	.section	.nv.info._Z8myKerneliidPdS_S_,"",@"SHT_CUDA_INFO"
	.sectionflags	@""
	.align	4


	//----- nvinfo : EIATTR_CUDA_API_VERSION
	.align		4
        /*0000*/ 	.byte	0x04, 0x37
        /*0002*/ 	.short	(.L_7 - .L_6)
.L_6:
        /*0004*/ 	.word	0x00000082


	//----- nvinfo : EIATTR_KPARAM_INFO
	.align		4
.L_7:
        /*0008*/ 	.byte	0x04, 0x17
        /*000a*/ 	.short	(.L_9 - .L_8)
.L_8:
        /*000c*/ 	.word	0x00000000
        /*0010*/ 	.short	0x0005
        /*0012*/ 	.short	0x0020
        /*0014*/ 	.byte	0x00, 0xf5, 0x21, 0x00


	//----- nvinfo : EIATTR_KPARAM_INFO
	.align		4
.L_9:
        /*0018*/ 	.byte	0x04, 0x17
        /*001a*/ 	.short	(.L_11 - .L_10)
.L_10:
        /*001c*/ 	.word	0x00000000
        /*0020*/ 	.short	0x0004
        /*0022*/ 	.short	0x0018
        /*0024*/ 	.byte	0x00, 0xf5, 0x21, 0x00


	//----- nvinfo : EIATTR_KPARAM_INFO
	.align		4
.L_11:
        /*0028*/ 	.byte	0x04, 0x17
        /*002a*/ 	.short	(.L_13 - .L_12)
.L_12:
        /*002c*/ 	.word	0x00000000
        /*0030*/ 	.short	0x0003
        /*0032*/ 	.short	0x0010
        /*0034*/ 	.byte	0x00, 0xf5, 0x21, 0x00


	//----- nvinfo : EIATTR_KPARAM_INFO
	.align		4
.L_13:
        /*0038*/ 	.byte	0x04, 0x17
        /*003a*/ 	.short	(.L_15 - .L_14)
.L_14:
        /*003c*/ 	.word	0x00000000
        /*0040*/ 	.short	0x0002
        /*0042*/ 	.short	0x0008
        /*0044*/ 	.byte	0x00, 0xf0, 0x21, 0x00


	//----- nvinfo : EIATTR_KPARAM_INFO
	.align		4
.L_15:
        /*0048*/ 	.byte	0x04, 0x17
        /*004a*/ 	.short	(.L_17 - .L_16)
.L_16:
        /*004c*/ 	.word	0x00000000
        /*0050*/ 	.short	0x0001
        /*0052*/ 	.short	0x0004
        /*0054*/ 	.byte	0x00, 0xf0, 0x11, 0x00


	//----- nvinfo : EIATTR_KPARAM_INFO
	.align		4
.L_17:
        /*0058*/ 	.byte	0x04, 0x17
        /*005a*/ 	.short	(.L_19 - .L_18)
.L_18:
        /*005c*/ 	.word	0x00000000
        /*0060*/ 	.short	0x0000
        /*0062*/ 	.short	0x0000
        /*0064*/ 	.byte	0x00, 0xf0, 0x11, 0x00


	//----- nvinfo : EIATTR_SPARSE_MMA_MASK
	.align		4
.L_19:
        /*0068*/ 	.byte	0x03, 0x50
        /*006a*/ 	.short	0x0000


	//----- nvinfo : EIATTR_MAXREG_COUNT
	.align		4
        /*006c*/ 	.byte	0x03, 0x1b
        /*006e*/ 	.short	0x00ff


	//----- nvinfo : EIATTR_MERCURY_ISA_VERSION
	.align		4
        /*0070*/ 	.byte	0x03, 0x5f
        /*0072*/ 	.short	0x0101


	//----- nvinfo : EIATTR_VRC_CTA_INIT_COUNT
	.align		4
        /*0074*/ 	.byte	0x02, 0x4a
	.zero		1
	.zero		1


	//----- nvinfo : EIATTR_EXIT_INSTR_OFFSETS
	.align		4
        /*0078*/ 	.byte	0x04, 0x1c
        /*007a*/ 	.short	(.L_21 - .L_20)


	//   ....[0]....
.L_20:
        /*007c*/ 	.word	0x00000190


	//----- nvinfo : EIATTR_CBANK_PARAM_SIZE
	.align		4
.L_21:
        /*0080*/ 	.byte	0x03, 0x19
        /*0082*/ 	.short	0x0028


	//----- nvinfo : EIATTR_PARAM_CBANK
	.align		4
        /*0084*/ 	.byte	0x04, 0x0a
        /*0086*/ 	.short	(.L_23 - .L_22)
	.align		4
.L_22:
        /*0088*/ 	.word	index@(.nv.constant0._Z8myKerneliidPdS_S_)
        /*008c*/ 	.short	0x0380
        /*008e*/ 	.short	0x0028


	//----- nvinfo : EIATTR_SW_WAR
	.align		4
.L_23:
        /*0090*/ 	.byte	0x04, 0x36
        /*0092*/ 	.short	(.L_25 - .L_24)
.L_24:
        /*0094*/ 	.word	0x00000008
.L_25:


//--------------------- .nv.callgraph             --------------------------
	.section	.nv.callgraph,"",@"SHT_CUDA_CALLGRAPH"
	.align	4
	.sectionentsize	8
	.align		4
        /*0000*/ 	.word	0x00000000
	.align		4
        /*0004*/ 	.word	0xffffffff
	.align		4
        /*0008*/ 	.word	0x00000000
	.align		4
        /*000c*/ 	.word	0xfffffffe
	.align		4
        /*0010*/ 	.word	0x00000000
	.align		4
        /*0014*/ 	.word	0xfffffffd
	.align		4
        /*0018*/ 	.word	0x00000000
	.align		4
        /*001c*/ 	.word	0xfffffffc


//--------------------- .text._Z8myKerneliidPdS_S_ --------------------------
	.section	.text._Z8myKerneliidPdS_S_,"ax",@progbits
	.align	128
        .global         _Z8myKerneliidPdS_S_
        .type           _Z8myKerneliidPdS_S_,@function
        .size           _Z8myKerneliidPdS_S_,(.L_x_1 - _Z8myKerneliidPdS_S_)
        .other          _Z8myKerneliidPdS_S_,@"STO_CUDA_ENTRY STV_DEFAULT"
_Z8myKerneliidPdS_S_:
.text._Z8myKerneliidPdS_S_:
[----:B------:R-:W-:Y:S01]  /*0000*/  LDC R1, c[0x0][0x37c] ;  /* 0x0000df00ff017b82 */ /* 0x000fe20000000800 */
[----:B------:R-:W0:Y:S07]  /*0010*/  S2R R0, SR_TID.X ;  /* 0x0000000000007919 */ /* 0x000e2e0000002100 */
[----:B------:R-:W0:Y:S01]  /*0020*/  S2UR UR6, SR_CTAID.X ;  /* 0x00000000000679c3 */ /* 0x000e220000002500 */
[----:B------:R-:W1:Y:S01]  /*0030*/  LDCU UR8, c[0x0][0x380] ;  /* 0x00007000ff0877ac */ /* 0x000e620008000800 */
[----:B------:R-:W2:Y:S01]  /*0040*/  S2R R9, SR_TID.Y ;  /* 0x0000000000097919 */ /* 0x000ea20000002200 */
[----:B------:R-:W3:Y:S05]  /*0050*/  LDCU.64 UR4, c[0x0][0x358] ;  /* 0x00006b00ff0477ac */ /* 0x000eea0008000a00 */
[----:B------:R-:W0:Y:S08]  /*0060*/  LDC R5, c[0x0][0x360] ;  /* 0x0000d800ff057b82 */ /* 0x000e300000000800 */
[----:B------:R-:W4:Y:S08]  /*0070*/  LDC.64 R6, c[0x0][0x390] ;  /* 0x0000e400ff067b82 */ /* 0x000f300000000a00 */
[----:B------:R-:W2:Y:S08]  /*0080*/  S2UR UR7, SR_CTAID.Y ;  /* 0x00000000000779c3 */ /* 0x000eb00000002600 */
[----:B------:R-:W2:Y:S01]  /*0090*/  LDC R4, c[0x0][0x364] ;  /* 0x0000d900ff047b82 */ /* 0x000ea20000000800 */
[----:B0-----:R-:W-:-:S07]  /*00a0*/  IMAD R5, R5, UR6, R0 ;  /* 0x0000000605057c24 */ /* 0x001fce000f8e0200 */
[----:B------:R-:W0:Y:S01]  /*00b0*/  LDC.64 R10, c[0x0][0x398] ;  /* 0x0000e600ff0a7b82 */ /* 0x000e220000000a00 */
[----:B----4-:R-:W-:-:S06]  /*00c0*/  IMAD.WIDE R6, R5, 0x8, R6 ;  /* 0x0000000805067825 */ /* 0x010fcc00078e0206 */
[----:B---3--:R-:W3:Y:S01]  /*00d0*/  LDG.E.64 R6, desc[UR4][R6.64] ;  /* 0x0000000406067981 */ /* 0x008ee2000c1e1b00 */
[----:B------:R-:W4:Y:S01]  /*00e0*/  LDC.64 R2, c[0x0][0x3a0] ;  /* 0x0000e800ff027b82 */ /* 0x000f220000000a00 */
[----:B--2---:R-:W-:Y:S01]  /*00f0*/  IMAD R0, R4, UR7, R9 ;  /* 0x0000000704007c24 */ /* 0x004fe2000f8e0209 */
[----:B------:R-:W3:Y:S03]  /*0100*/  LDCU.64 UR6, c[0x0][0x388] ;  /* 0x00007100ff0677ac */ /* 0x000ee60008000a00 */
[C---:B-1----:R-:W-:Y:S02]  /*0110*/  IMAD R5, R0.reuse, UR8, R5 ;  /* 0x0000000800057c24 */ /* 0x042fe4000f8e0205 */
[----:B0-----:R-:W-:-:S06]  /*0120*/  IMAD.WIDE.U32 R10, R0, 0x8, R10 ;  /* 0x00000008000a7825 */ /* 0x001fcc00078e000a */
[----:B------:R-:W2:Y:S01]  /*0130*/  LDG.E.64 R10, desc[UR4][R10.64] ;  /* 0x000000040a0a7981 */ /* 0x000ea2000c1e1b00 */
[----:B----4-:R-:W-:-:S05]  /*0140*/  IMAD.WIDE R2, R5, 0x8, R2 ;  /* 0x0000000805027825 */ /* 0x010fca00078e0202 */
[----:B------:R-:W2:Y:S01]  /*0150*/  LDG.E.64 R4, desc[UR4][R2.64] ;  /* 0x0000000402047981 */ /* 0x000ea2000c1e1b00 */
[----:B---3--:R-:W-:-:S08]  /*0160*/  DMUL R8, R6, UR6 ;  /* 0x0000000606087c28 */ /* 0x008fd00008000000 */
[----:B--2---:R-:W-:-:S07]  /*0170*/  DFMA R4, R8, R10, R4 ;  /* 0x0000000a0804722b */ /* 0x004fce0000000004 */
[----:B------:R-:W-:Y:S01]  /*0180*/  STG.E.64 desc[UR4][R2.64], R4 ;  /* 0x0000000402007986 */ /* 0x000fe2000c101b04 */
[----:B------:R-:W-:Y:S05]  /*0190*/  EXIT ;  /* 0x000000000000794d */ /* 0x000fea0003800000 */
.L_x_0:
[----:B------:R-:W-:-:S00]  /*01a0*/  BRA `(.L_x_0) ;  /* 0xfffffffc00fc7947 */ /* 0x000fc0000383ffff */
[----:B------:R-:W-:-:S00]  /*01b0*/  NOP ;  /* 0x0000000000007918 */ /* 0x000fc00000000000 */
        /* <DEDUP_REMOVED lines=12> */
.L_x_1:


//--------------------- .nv.shared.reserved.0     --------------------------
	.section	.nv.shared.reserved.0,"aw",@nobits
	.weak		__nv_reservedSMEM_offset_0_alias
	.size		__nv_reservedSMEM_offset_0_alias, 0, 64
	.other		__nv_reservedSMEM_offset_0_alias,@"STO_CUDA_RESERVED_SHARED STV_DEFAULT"
__nv_reservedSMEM_offset_0_alias:
	.zero		0
	.zero		64


//--------------------- .nv.constant0._Z8myKerneliidPdS_S_ --------------------------
	.section	.nv.constant0._Z8myKerneliidPdS_S_,"a",@progbits
	.sectionflags	@""
	.align	4
.nv.constant0._Z8myKerneliidPdS_S_:
	.zero		936


//--------------------- SYMBOLS --------------------------

	.type		.nv.reservedSmem.offset0,@object
	.size		.nv.reservedSmem.offset0,0x4
